	.headerflags	@"EF_CUDA_TEXMODE_UNIFIED EF_CUDA_64BIT_ADDRESS EF_CUDA_ACCELERATORS EF_CUDA_SM90 EF_CUDA_VIRTUAL_SM(EF_CUDA_SM90)"
	.elftype	@"ET_EXEC"


//--------------------- .nv.info                  --------------------------
	.section	.nv.info,"",@"SHT_CUDA_INFO"
	.align	4


	//----- nvinfo : EIATTR_REGCOUNT
	.align		4
        /*0000*/ 	.byte	0x04, 0x2f
        /*0002*/ 	.short	(.L_1 - .L_0)
	.align		4
.L_0:
        /*0004*/ 	.word	index@(triton_poi_fused_convolution_12)
        /*0008*/ 	.word	0x0000000c


	//----- nvinfo : EIATTR_MIN_STACK_SIZE
	.align		4
.L_1:
        /*000c*/ 	.byte	0x04, 0x12
        /*000e*/ 	.short	(.L_3 - .L_2)
	.align		4
.L_2:
        /*0010*/ 	.word	index@(triton_poi_fused_convolution_12)
        /*0014*/ 	.word	0x00000000


	//----- nvinfo : EIATTR_FRAME_SIZE
	.align		4
.L_3:
        /*0018*/ 	.byte	0x04, 0x11
        /*001a*/ 	.short	(.L_5 - .L_4)
	.align		4
.L_4:
        /*001c*/ 	.word	index@(triton_poi_fused_convolution_12)
        /*0020*/ 	.word	0x00000000


	//----- nvinfo : EIATTR_MIN_STACK_SIZE
	.align		4
.L_5:
        /*0024*/ 	.byte	0x04, 0x12
        /*0026*/ 	.short	(.L_7 - .L_6)
	.align		4
.L_6:
        /*0028*/ 	.word	index@(triton_poi_fused_convolution_12)
        /*002c*/ 	.word	0x00000000
.L_7:


//--------------------- .nv.info.triton_poi_fused_convolution_12 --------------------------
	.section	.nv.info.triton_poi_fused_convolution_12,"",@"SHT_CUDA_INFO"
	.sectionflags	@""
	.align	4


	//----- nvinfo : EIATTR_CUDA_API_VERSION
	.align		4
        /*0000*/ 	.byte	0x04, 0x37
        /*0002*/ 	.short	(.L_9 - .L_8)
.L_8:
        /*0004*/ 	.word	0x0000007c


	//----- nvinfo : EIATTR_KPARAM_INFO
	.align		4
.L_9:
        /*0008*/ 	.byte	0x04, 0x17
        /*000a*/ 	.short	(.L_11 - .L_10)
.L_10:
        /*000c*/ 	.word	0x00000000
        /*0010*/ 	.short	0x0002
        /*0012*/ 	.short	0x0010
        /*0014*/ 	.byte	0x00, 0xf0, 0x11, 0x00


	//----- nvinfo : EIATTR_KPARAM_INFO
	.align		4
.L_11:
        /*0018*/ 	.byte	0x04, 0x17
        /*001a*/ 	.short	(.L_13 - .L_12)
.L_12:
        /*001c*/ 	.word	0x00000000
        /*0020*/ 	.short	0x0001
        /*0022*/ 	.short	0x0008
        /*0024*/ 	.byte	0x00, 0xf4, 0x21, 0x00


	//----- nvinfo : EIATTR_KPARAM_INFO
	.align		4
.L_13:
        /*0028*/ 	.byte	0x04, 0x17
        /*002a*/ 	.short	(.L_15 - .L_14)
.L_14:
        /*002c*/ 	.word	0x00000000
        /*0030*/ 	.short	0x0000
        /*0032*/ 	.short	0x0000
        /*0034*/ 	.byte	0x00, 0xf4, 0x21, 0x00


	//----- nvinfo : EIATTR_SPARSE_MMA_MASK
	.align		4
.L_15:
        /*0038*/ 	.byte	0x03, 0x50
        /*003a*/ 	.short	0x0000


	//----- nvinfo : EIATTR_MAXREG_COUNT
	.align		4
        /*003c*/ 	.byte	0x03, 0x1b
        /*003e*/ 	.short	0x00ff


	//----- nvinfo : EIATTR_EXIT_INSTR_OFFSETS
	.align		4
        /*0040*/ 	.byte	0x04, 0x1c
        /*0042*/ 	.short	(.L_17 - .L_16)


	//   ....[0]....
.L_16:
        /*0044*/ 	.word	0x00000150


	//   ....[1]....
        /*0048*/ 	.word	0x00000170


	//----- nvinfo : EIATTR_REQNTID
	.align		4
.L_17:
        /*004c*/ 	.byte	0x04, 0x10
        /*004e*/ 	.short	(.L_19 - .L_18)
.L_18:
        /*0050*/ 	.word	0x00000080
        /*0054*/ 	.word	0x00000001
        /*0058*/ 	.word	0x00000001


	//----- nvinfo : EIATTR_CBANK_PARAM_SIZE
	.align		4
.L_19:
        /*005c*/ 	.byte	0x03, 0x19
        /*005e*/ 	.short	0x0014


	//----- nvinfo : EIATTR_PARAM_CBANK
	.align		4
        /*0060*/ 	.byte	0x04, 0x0a
        /*0062*/ 	.short	(.L_21 - .L_20)
	.align		4
.L_20:
        /*0064*/ 	.word	index@(.nv.constant0.triton_poi_fused_convolution_12)
        /*0068*/ 	.short	0x0210
        /*006a*/ 	.short	0x0014


	//----- nvinfo : EIATTR_SW_WAR
	.align		4
.L_21:
        /*006c*/ 	.byte	0x04, 0x36
        /*006e*/ 	.short	(.L_23 - .L_22)
.L_22:
        /*0070*/ 	.word	0x00000008
.L_23:


//--------------------- .nv.callgraph             --------------------------
	.section	.nv.callgraph,"",@"SHT_CUDA_CALLGRAPH"
	.align	4
	.sectionentsize	8
	.align		4
        /*0000*/ 	.word	0x00000000
	.align		4
        /*0004*/ 	.word	0xffffffff
	.align		4
        /*0008*/ 	.word	0x00000000
	.align		4
        /*000c*/ 	.word	0xfffffffe
	.align		4
        /*0010*/ 	.word	0x00000000
	.align		4
        /*0014*/ 	.word	0xfffffffd
	.align		4
        /*0018*/ 	.word	0x00000000
	.align		4
        /*001c*/ 	.word	0xfffffffc


//--------------------- .text.triton_poi_fused_convolution_12 --------------------------
	.section	.text.triton_poi_fused_convolution_12,"ax",@progbits
	.align	128
        .global         triton_poi_fused_convolution_12
        .type           triton_poi_fused_convolution_12,@function
        .size           triton_poi_fused_convolution_12,(.L_x_1 - triton_poi_fused_convolution_12)
        .other          triton_poi_fused_convolution_12,@"STO_CUDA_ENTRY STV_DEFAULT"
triton_poi_fused_convolution_12:
.text.triton_poi_fused_convolution_12:
[----:B------:R-:W0:Y:S02]  /*0000*/  LDC R1, c[0x0][0x28] ;  /* 0x00000a00ff017b82 */ /* 0x000e240000000800 */
[----:B------:R-:W1:Y:S01]  /*0010*/  S2R R0, SR_TID.X ;  /* 0x0000000000007919 */ /* 0x000e620000002100 */
[----:B------:R-:W2:Y:S01]  /*0020*/  LDC.64 R2, c[0x0][0x210] ;  /* 0x00008400ff027b82 */ /* 0x000ea20000000a00 */
[----:B------:R-:W-:Y:S01]  /*0030*/  ULDC.64 UR4, c[0x0][0x208] ;  /* 0x0000820000047ab9 */ /* 0x000fe20000000a00 */
[----:B------:R-:W3:Y:S06]  /*0040*/  S2R R7, SR_CTAID.X ;  /* 0x0000000000077919 */ /* 0x000eec0000002500 */
[----:B------:R-:W4:Y:S01]  /*0050*/  LDC.64 R4, c[0x0][0x218] ;  /* 0x00008600ff047b82 */ /* 0x000f220000000a00 */
[----:B-1----:R-:W-:-:S02]  /*0060*/  LOP3.LUT R0, R0, 0x7f, RZ, 0xc0, !PT ;  /* 0x0000007f00007812 */ /* 0x002fc400078ec0ff */
[----:B---3--:R-:W-:-:S03]  /*0070*/  SHF.R.S32.HI R6, RZ, 0x18, R7 ;  /* 0x00000018ff067819 */ /* 0x008fc60000011407 */
[----:B------:R-:W-:Y:S01]  /*0080*/  IMAD R7, R7, 0x80, R0 ;  /* 0x0000008007077824 */ /* 0x000fe200078e0200 */
[----:B------:R-:W-:-:S03]  /*0090*/  SGXT R0, R6, 0x1 ;  /* 0x000000010600781a */ /* 0x000fc60000000200 */
[C---:B--2---:R-:W-:Y:S01]  /*00a0*/  IMAD.WIDE R2, R7.reuse, 0x4, R2 ;  /* 0x0000000407027825 */ /* 0x044fe200078e0202 */
[----:B------:R-:W-:Y:S02]  /*00b0*/  ISETP.GE.AND P0, PT, R7, 0x200, PT ;  /* 0x000002000700780c */ /* 0x000fe40003f06270 */
[----:B------:R-:W-:-:S04]  /*00c0*/  LEA.HI R0, R0, R7, RZ, 0x7 ;  /* 0x0000000700007211 */ /* 0x000fc800078f38ff */
[----:B------:R-:W-:-:S05]  /*00d0*/  LOP3.LUT R0, R0, 0xffffff80, RZ, 0xc0, !PT ;  /* 0xffffff8000007812 */ /* 0x000fca00078ec0ff */
[----:B------:R-:W-:Y:S01]  /*00e0*/  IMAD.IADD R9, R7, 0x1, -R0 ;  /* 0x0000000107097824 */ /* 0x000fe200078e0a00 */
[----:B------:R-:W-:Y:S01]  /*00f0*/  HFMA2.MMA R0, -RZ, RZ, 0, 0 ;  /* 0x00000000ff007435 */ /* 0x000fe200000001ff */
[----:B------:R-:W-:Y:S02]  /*0100*/  IMAD.MOV.U32 R7, RZ, RZ, RZ ;  /* 0x000000ffff077224 */ /* 0x000fe400078e00ff */
[----:B----4-:R-:W-:-:S05]  /*0110*/  IMAD.WIDE R4, R9, 0x4, R4 ;  /* 0x0000000409047825 */ /* 0x010fca00078e0204 */
[----:B------:R-:W2:Y:S04]  /*0120*/  @!P0 LDG.E.EL R7, desc[UR4][R4.64] ;  /* 0x0000000404078981 */ /* 0x000ea8000c2e1900 */
[----:B------:R-:W2:Y:S02]  /*0130*/  @!P0 LDG.E R0, desc[UR4][R2.64] ;  /* 0x0000000402008981 */ /* 0x000ea4000c1e1900 */
[----:B--2---:R-:W-:Y:S01]  /*0140*/  FADD R7, R7, R0 ;  /* 0x0000000007077221 */ /* 0x004fe20000000000 */
[----:B------:R-:W-:Y:S06]  /*0150*/  @P0 EXIT ;  /* 0x000000000000094d */ /* 0x000fec0003800000 */
[----:B------:R-:W-:Y:S01]  /*0160*/  STG.E desc[UR4][R2.64], R7 ;  /* 0x0000000702007986 */ /* 0x000fe2000c101904 */
[----:B------:R-:W-:Y:S05]  /*0170*/  EXIT ;  /* 0x000000000000794d */ /* 0x000fea0003800000 */
.L_x_0:
[----:B------:R-:W-:-:S00]  /*0180*/  BRA `(.L_x_0) ;  /* 0xfffffffc00fc7947 */ /* 0x000fc0000383ffff */
[----:B------:R-:W-:-:S00]  /*0190*/  NOP ;  /* 0x0000000000007918 */ /* 0x000fc00000000000 */
        /* <DEDUP_REMOVED lines=14> */
.L_x_1:


//--------------------- .nv.constant0.triton_poi_fused_convolution_12 --------------------------
	.section	.nv.constant0.triton_poi_fused_convolution_12,"a",@progbits
	.sectionflags	@""
	.align	4
.nv.constant0.triton_poi_fused_convolution_12:
	.zero		548
